	.headerflags	@"EF_CUDA_TEXMODE_UNIFIED EF_CUDA_64BIT_ADDRESS EF_CUDA_ACCELERATORS EF_CUDA_SM90 EF_CUDA_VIRTUAL_SM(EF_CUDA_SM90)"
	.elftype	@"ET_EXEC"


//--------------------- .nv.info                  --------------------------
	.section	.nv.info,"",@"SHT_CUDA_INFO"
	.align	4


	//----- nvinfo : EIATTR_REGCOUNT
	.align		4
        /*0000*/ 	.byte	0x04, 0x2f
        /*0002*/ 	.short	(.L_1 - .L_0)
	.align		4
.L_0:
        /*0004*/ 	.word	index@(triton_poi_fused__to_copy_add_arange_mul_18)
        /*0008*/ 	.word	0x00000009


	//----- nvinfo : EIATTR_MIN_STACK_SIZE
	.align		4
.L_1:
        /*000c*/ 	.byte	0x04, 0x12
        /*000e*/ 	.short	(.L_3 - .L_2)
	.align		4
.L_2:
        /*0010*/ 	.word	index@(triton_poi_fused__to_copy_add_arange_mul_18)
        /*0014*/ 	.word	0x00000000


	//----- nvinfo : EIATTR_FRAME_SIZE
	.align		4
.L_3:
        /*0018*/ 	.byte	0x04, 0x11
        /*001a*/ 	.short	(.L_5 - .L_4)
	.align		4
.L_4:
        /*001c*/ 	.word	index@(triton_poi_fused__to_copy_add_arange_mul_18)
        /*0020*/ 	.word	0x00000000


	//----- nvinfo : EIATTR_MIN_STACK_SIZE
	.align		4
.L_5:
        /*0024*/ 	.byte	0x04, 0x12
        /*0026*/ 	.short	(.L_7 - .L_6)
	.align		4
.L_6:
        /*0028*/ 	.word	index@(triton_poi_fused__to_copy_add_arange_mul_18)
        /*002c*/ 	.word	0x00000000
.L_7:


//--------------------- .nv.info.triton_poi_fused__to_copy_add_arange_mul_18 --------------------------
	.section	.nv.info.triton_poi_fused__to_copy_add_arange_mul_18,"",@"SHT_CUDA_INFO"
	.sectionflags	@""
	.align	4


	//----- nvinfo : EIATTR_CUDA_API_VERSION
	.align		4
        /*0000*/ 	.byte	0x04, 0x37
        /*0002*/ 	.short	(.L_9 - .L_8)
.L_8:
        /*0004*/ 	.word	0x0000007c


	//----- nvinfo : EIATTR_KPARAM_INFO
	.align		4
.L_9:
        /*0008*/ 	.byte	0x04, 0x17
        /*000a*/ 	.short	(.L_11 - .L_10)
.L_10:
        /*000c*/ 	.word	0x00000000
        /*0010*/ 	.short	0x0001
        /*0012*/ 	.short	0x0008
        /*0014*/ 	.byte	0x00, 0xf0, 0x11, 0x00


	//----- nvinfo : EIATTR_KPARAM_INFO
	.align		4
.L_11:
        /*0018*/ 	.byte	0x04, 0x17
        /*001a*/ 	.short	(.L_13 - .L_12)
.L_12:
        /*001c*/ 	.word	0x00000000
        /*0020*/ 	.short	0x0000
        /*0022*/ 	.short	0x0000
        /*0024*/ 	.byte	0x00, 0xf4, 0x21, 0x00


	//----- nvinfo : EIATTR_SPARSE_MMA_MASK
	.align		4
.L_13:
        /*0028*/ 	.byte	0x03, 0x50
        /*002a*/ 	.short	0x0000


	//----- nvinfo : EIATTR_MAXREG_COUNT
	.align		4
        /*002c*/ 	.byte	0x03, 0x1b
        /*002e*/ 	.short	0x00ff


	//----- nvinfo : EIATTR_EXIT_INSTR_OFFSETS
	.align		4
        /*0030*/ 	.byte	0x04, 0x1c
        /*0032*/ 	.short	(.L_15 - .L_14)


	//   ....[0]....
.L_14:
        /*0034*/ 	.word	0x000000d0


	//   ....[1]....
        /*0038*/ 	.word	0x00000100


	//----- nvinfo : EIATTR_REQNTID
	.align		4
.L_15:
        /*003c*/ 	.byte	0x04, 0x10
        /*003e*/ 	.short	(.L_17 - .L_16)
.L_16:
        /*0040*/ 	.word	0x00000020
        /*0044*/ 	.word	0x00000001
        /*0048*/ 	.word	0x00000001


	//----- nvinfo : EIATTR_CBANK_PARAM_SIZE
	.align		4
.L_17:
        /*004c*/ 	.byte	0x03, 0x19
        /*004e*/ 	.short	0x000c


	//----- nvinfo : EIATTR_PARAM_CBANK
	.align		4
        /*0050*/ 	.byte	0x04, 0x0a
        /*0052*/ 	.short	(.L_19 - .L_18)
	.align		4
.L_18:
        /*0054*/ 	.word	index@(.nv.constant0.triton_poi_fused__to_copy_add_arange_mul_18)
        /*0058*/ 	.short	0x0210
        /*005a*/ 	.short	0x000c


	//----- nvinfo : EIATTR_SW_WAR
	.align		4
.L_19:
        /*005c*/ 	.byte	0x04, 0x36
        /*005e*/ 	.short	(.L_21 - .L_20)
.L_20:
        /*0060*/ 	.word	0x00000008
.L_21:


//--------------------- .nv.callgraph             --------------------------
	.section	.nv.callgraph,"",@"SHT_CUDA_CALLGRAPH"
	.align	4
	.sectionentsize	8
	.align		4
        /*0000*/ 	.word	0x00000000
	.align		4
        /*0004*/ 	.word	0xffffffff
	.align		4
        /*0008*/ 	.word	0x00000000
	.align		4
        /*000c*/ 	.word	0xfffffffe
	.align		4
        /*0010*/ 	.word	0x00000000
	.align		4
        /*0014*/ 	.word	0xfffffffd
	.align		4
        /*0018*/ 	.word	0x00000000
	.align		4
        /*001c*/ 	.word	0xfffffffc


//--------------------- .text.triton_poi_fused__to_copy_add_arange_mul_18 --------------------------
	.section	.text.triton_poi_fused__to_copy_add_arange_mul_18,"ax",@progbits
	.align	128
        .global         triton_poi_fused__to_copy_add_arange_mul_18
        .type           triton_poi_fused__to_copy_add_arange_mul_18,@function
        .size           triton_poi_fused__to_copy_add_arange_mul_18,(.L_x_1 - triton_poi_fused__to_copy_add_arange_mul_18)
        .other          triton_poi_fused__to_copy_add_arange_mul_18,@"STO_CUDA_ENTRY STV_DEFAULT"
triton_poi_fused__to_copy_add_arange_mul_18:
.text.triton_poi_fused__to_copy_add_arange_mul_18:
[----:B------:R-:W0:Y:S02]  /*0000*/  LDC R1, c[0x0][0x28] ;  /* 0x00000a00ff017b82 */ /* 0x000e240000000800 */
[----:B------:R-:W1:Y:S01]  /*0010*/  S2R R6, SR_TID.X ;  /* 0x0000000000067919 */ /* 0x000e620000002100 */
[----:B------:R-:W2:Y:S01]  /*0020*/  LDC.64 R2, c[0x0][0x210] ;  /* 0x00008400ff027b82 */ /* 0x000ea20000000a00 */
[----:B------:R-:W3:Y:S01]  /*0030*/  S2R R5, SR_CTAID.X ;  /* 0x0000000000057919 */ /* 0x000ee20000002500 */
[C---:B-1----:R-:W-:Y:S02]  /*0040*/  LOP3.LUT R0, R6.reuse, 0x7, RZ, 0xc0, !PT ;  /* 0x0000000706007812 */ /* 0x042fe400078ec0ff */
[----:B------:R-:W-:-:S03]  /*0050*/  LOP3.LUT P0, RZ, R6, 0x18, RZ, 0xc0, !PT ;  /* 0x0000001806ff7812 */ /* 0x000fc6000780c0ff */
[----:B---3--:R-:W-:-:S04]  /*0060*/  IMAD R5, R5, 0x8, R0 ;  /* 0x0000000805057824 */ /* 0x008fc800078e0200 */
[C---:B--2---:R-:W-:Y:S01]  /*0070*/  IMAD.WIDE R2, R5.reuse, 0x8, R2 ;  /* 0x0000000805027825 */ /* 0x044fe200078e0202 */
[----:B------:R-:W-:Y:S02]  /*0080*/  I2FP.F32.S32 R0, R5 ;  /* 0x0000000500007245 */ /* 0x000fe40000201400 */
[----:B------:R-:W-:-:S03]  /*0090*/  ISETP.LT.AND P0, PT, R5, 0x8, !P0 ;  /* 0x000000080500780c */ /* 0x000fc60004701270 */
[----:B------:R-:W-:-:S04]  /*00a0*/  FMUL R0, R0, 4 ;  /* 0x4080000000007820 */ /* 0x000fc80000400000 */
[----:B------:R-:W1:Y:S02]  /*00b0*/  F2I.TRUNC.NTZ R4, R0 ;  /* 0x0000000000047305 */ /* 0x000e64000020f100 */
[----:B-1----:R-:W-:-:S04]  /*00c0*/  SHF.R.S32.HI R5, RZ, 0x1f, R4 ;  /* 0x0000001fff057819 */ /* 0x002fc80000011404 */
[----:B------:R-:W-:Y:S05]  /*00d0*/  @!P0 EXIT ;  /* 0x000000000000894d */ /* 0x000fea0003800000 */
[----:B------:R-:W-:Y:S02]  /*00e0*/  ULDC.64 UR4, c[0x0][0x208] ;  /* 0x0000820000047ab9 */ /* 0x000fe40000000a00 */
[----:B------:R-:W-:Y:S01]  /*00f0*/  STG.E.64 desc[UR4][R2.64], R4 ;  /* 0x0000000402007986 */ /* 0x000fe2000c101b04 */
[----:B------:R-:W-:Y:S05]  /*0100*/  EXIT ;  /* 0x000000000000794d */ /* 0x000fea0003800000 */
.L_x_0:
[----:B------:R-:W-:-:S00]  /*0110*/  BRA `(.L_x_0) ;  /* 0xfffffffc00fc7947 */ /* 0x000fc0000383ffff */
[----:B------:R-:W-:-:S00]  /*0120*/  NOP ;  /* 0x0000000000007918 */ /* 0x000fc00000000000 */
        /* <DEDUP_REMOVED lines=13> */
.L_x_1:


//--------------------- .nv.constant0.triton_poi_fused__to_copy_add_arange_mul_18 --------------------------
	.section	.nv.constant0.triton_poi_fused__to_copy_add_arange_mul_18,"a",@progbits
	.sectionflags	@""
	.align	4
.nv.constant0.triton_poi_fused__to_copy_add_arange_mul_18:
	.zero		540
